	.headerflags	@"EF_CUDA_TEXMODE_UNIFIED EF_CUDA_64BIT_ADDRESS EF_CUDA_ACCELERATORS EF_CUDA_SM90 EF_CUDA_VIRTUAL_SM(EF_CUDA_SM90)"
	.elftype	@"ET_EXEC"


//--------------------- .nv.info                  --------------------------
	.section	.nv.info,"",@"SHT_CUDA_INFO"
	.align	4


	//----- nvinfo : EIATTR_REGCOUNT
	.align		4
        /*0000*/ 	.byte	0x04, 0x2f
        /*0002*/ 	.short	(.L_3 - .L_2)
	.align		4
.L_2:
        /*0004*/ 	.word	index@(triton_poi_fused__native_batch_norm_legit_no_training_add_relu_14)
        /*0008*/ 	.word	0x00000014


	//----- nvinfo : EIATTR_MIN_STACK_SIZE
	.align		4
.L_3:
        /*000c*/ 	.byte	0x04, 0x12
        /*000e*/ 	.short	(.L_5 - .L_4)
	.align		4
.L_4:
        /*0010*/ 	.word	index@(triton_poi_fused__native_batch_norm_legit_no_training_add_relu_14)
        /*0014*/ 	.word	0x00000000


	//----- nvinfo : EIATTR_FRAME_SIZE
	.align		4
.L_5:
        /*0018*/ 	.byte	0x04, 0x11
        /*001a*/ 	.short	(.L_7 - .L_6)
	.align		4
.L_6:
        /*001c*/ 	.word	index@(triton_poi_fused__native_batch_norm_legit_no_training_add_relu_14)
        /*0020*/ 	.word	0x00000000


	//----- nvinfo : EIATTR_MIN_STACK_SIZE
	.align		4
.L_7:
        /*0024*/ 	.byte	0x04, 0x12
        /*0026*/ 	.short	(.L_9 - .L_8)
	.align		4
.L_8:
        /*0028*/ 	.word	index@(triton_poi_fused__native_batch_norm_legit_no_training_add_relu_14)
        /*002c*/ 	.word	0x00000000
.L_9:


//--------------------- .nv.info.triton_poi_fused__native_batch_norm_legit_no_training_add_relu_14 --------------------------
	.section	.nv.info.triton_poi_fused__native_batch_norm_legit_no_training_add_relu_14,"",@"SHT_CUDA_INFO"
	.sectionflags	@""
	.align	4


	//----- nvinfo : EIATTR_CUDA_API_VERSION
	.align		4
        /*0000*/ 	.byte	0x04, 0x37
        /*0002*/ 	.short	(.L_11 - .L_10)
.L_10:
        /*0004*/ 	.word	0x0000007c


	//----- nvinfo : EIATTR_KPARAM_INFO
	.align		4
.L_11:
        /*0008*/ 	.byte	0x04, 0x17
        /*000a*/ 	.short	(.L_13 - .L_12)
.L_12:
        /*000c*/ 	.word	0x00000000
        /*0010*/ 	.short	0x0007
        /*0012*/ 	.short	0x0038
        /*0014*/ 	.byte	0x00, 0xf0, 0x11, 0x00


	//----- nvinfo : EIATTR_KPARAM_INFO
	.align		4
.L_13:
        /*0018*/ 	.byte	0x04, 0x17
        /*001a*/ 	.short	(.L_15 - .L_14)
.L_14:
        /*001c*/ 	.word	0x00000000
        /*0020*/ 	.short	0x0006
        /*0022*/ 	.short	0x0030
        /*0024*/ 	.byte	0x00, 0xf4, 0x21, 0x00


	//----- nvinfo : EIATTR_KPARAM_INFO
	.align		4
.L_15:
        /*0028*/ 	.byte	0x04, 0x17
        /*002a*/ 	.short	(.L_17 - .L_16)
.L_16:
        /*002c*/ 	.word	0x00000000
        /*0030*/ 	.short	0x0005
        /*0032*/ 	.short	0x0028
        /*0034*/ 	.byte	0x00, 0xf4, 0x21, 0x00


	//----- nvinfo : EIATTR_KPARAM_INFO
	.align		4
.L_17:
        /*0038*/ 	.byte	0x04, 0x17
        /*003a*/ 	.short	(.L_19 - .L_18)
.L_18:
        /*003c*/ 	.word	0x00000000
        /*0040*/ 	.short	0x0004
        /*0042*/ 	.short	0x0020
        /*0044*/ 	.byte	0x00, 0xf4, 0x21, 0x00


	//----- nvinfo : EIATTR_KPARAM_INFO
	.align		4
.L_19:
        /*0048*/ 	.byte	0x04, 0x17
        /*004a*/ 	.short	(.L_21 - .L_20)
.L_20:
        /*004c*/ 	.word	0x00000000
        /*0050*/ 	.short	0x0003
        /*0052*/ 	.short	0x0018
        /*0054*/ 	.byte	0x00, 0xf4, 0x21, 0x00


	//----- nvinfo : EIATTR_KPARAM_INFO
	.align		4
.L_21:
        /*0058*/ 	.byte	0x04, 0x17
        /*005a*/ 	.short	(.L_23 - .L_22)
.L_22:
        /*005c*/ 	.word	0x00000000
        /*0060*/ 	.short	0x0002
        /*0062*/ 	.short	0x0010
        /*0064*/ 	.byte	0x00, 0xf4, 0x21, 0x00


	//----- nvinfo : EIATTR_KPARAM_INFO
	.align		4
.L_23:
        /*0068*/ 	.byte	0x04, 0x17
        /*006a*/ 	.short	(.L_25 - .L_24)
.L_24:
        /*006c*/ 	.word	0x00000000
        /*0070*/ 	.short	0x0001
        /*0072*/ 	.short	0x0008
        /*0074*/ 	.byte	0x00, 0xf4, 0x21, 0x00


	//----- nvinfo : EIATTR_KPARAM_INFO
	.align		4
.L_25:
        /*0078*/ 	.byte	0x04, 0x17
        /*007a*/ 	.short	(.L_27 - .L_26)
.L_26:
        /*007c*/ 	.word	0x00000000
        /*0080*/ 	.short	0x0000
        /*0082*/ 	.short	0x0000
        /*0084*/ 	.byte	0x00, 0xf4, 0x21, 0x00


	//----- nvinfo : EIATTR_SPARSE_MMA_MASK
	.align		4
.L_27:
        /*0088*/ 	.byte	0x03, 0x50
        /*008a*/ 	.short	0x0000


	//----- nvinfo : EIATTR_MAXREG_COUNT
	.align		4
        /*008c*/ 	.byte	0x03, 0x1b
        /*008e*/ 	.short	0x00ff


	//----- nvinfo : EIATTR_EXIT_INSTR_OFFSETS
	.align		4
        /*0090*/ 	.byte	0x04, 0x1c
        /*0092*/ 	.short	(.L_29 - .L_28)


	//   ....[0]....
.L_28:
        /*0094*/ 	.word	0x000003b0


	//----- nvinfo : EIATTR_REQNTID
	.align		4
.L_29:
        /*0098*/ 	.byte	0x04, 0x10
        /*009a*/ 	.short	(.L_31 - .L_30)
.L_30:
        /*009c*/ 	.word	0x00000080
        /*00a0*/ 	.word	0x00000001
        /*00a4*/ 	.word	0x00000001


	//----- nvinfo : EIATTR_CBANK_PARAM_SIZE
	.align		4
.L_31:
        /*00a8*/ 	.byte	0x03, 0x19
        /*00aa*/ 	.short	0x003c


	//----- nvinfo : EIATTR_PARAM_CBANK
	.align		4
        /*00ac*/ 	.byte	0x04, 0x0a
        /*00ae*/ 	.short	(.L_33 - .L_32)
	.align		4
.L_32:
        /*00b0*/ 	.word	index@(.nv.constant0.triton_poi_fused__native_batch_norm_legit_no_training_add_relu_14)
        /*00b4*/ 	.short	0x0210
        /*00b6*/ 	.short	0x003c


	//----- nvinfo : EIATTR_SW_WAR
	.align		4
.L_33:
        /*00b8*/ 	.byte	0x04, 0x36
        /*00ba*/ 	.short	(.L_35 - .L_34)
.L_34:
        /*00bc*/ 	.word	0x00000008
.L_35:


//--------------------- .nv.callgraph             --------------------------
	.section	.nv.callgraph,"",@"SHT_CUDA_CALLGRAPH"
	.align	4
	.sectionentsize	8
	.align		4
        /*0000*/ 	.word	0x00000000
	.align		4
        /*0004*/ 	.word	0xffffffff
	.align		4
        /*0008*/ 	.word	0x00000000
	.align		4
        /*000c*/ 	.word	0xfffffffe
	.align		4
        /*0010*/ 	.word	0x00000000
	.align		4
        /*0014*/ 	.word	0xfffffffd
	.align		4
        /*0018*/ 	.word	0x00000000
	.align		4
        /*001c*/ 	.word	0xfffffffc


//--------------------- .nv.constant4             --------------------------
	.section	.nv.constant4,"a",@progbits
	.align	8
	.align		8
.nv.constant4:
        /*0000*/ 	.dword	_$_str
	.align		8
        /*0008*/ 	.dword	_$_str_$_2


//--------------------- .text.triton_poi_fused__native_batch_norm_legit_no_training_add_relu_14 --------------------------
	.section	.text.triton_poi_fused__native_batch_norm_legit_no_training_add_relu_14,"ax",@progbits
	.align	128
        .global         triton_poi_fused__native_batch_norm_legit_no_training_add_relu_14
        .type           triton_poi_fused__native_batch_norm_legit_no_training_add_relu_14,@function
        .size           triton_poi_fused__native_batch_norm_legit_no_training_add_relu_14,(.L_x_1 - triton_poi_fused__native_batch_norm_legit_no_training_add_relu_14)
        .other          triton_poi_fused__native_batch_norm_legit_no_training_add_relu_14,@"STO_CUDA_ENTRY STV_DEFAULT"
triton_poi_fused__native_batch_norm_legit_no_training_add_relu_14:
.text.triton_poi_fused__native_batch_norm_legit_no_training_add_relu_14:
[----:B------:R-:W-:Y:S01]  /*0000*/  LDC R1, c[0x0][0x28] ;  /* 0x00000a00ff017b82 */ /* 0x000fe20000000800 */
[----:B------:R-:W1:Y:S07]  /*0010*/  S2R R0, SR_TID.X ;  /* 0x0000000000007919 */ /* 0x000e6e0000002100 */
[----:B------:R-:W2:Y:S01]  /*0020*/  LDC.64 R10, c[0x0][0x220] ;  /* 0x00008800ff0a7b82 */ /* 0x000ea20000000a00 */
[----:B------:R-:W-:Y:S01]  /*0030*/  ULDC.64 UR4, c[0x0][0x208] ;  /* 0x0000820000047ab9 */ /* 0x000fe20000000a00 */
[----:B------:R-:W3:Y:S06]  /*0040*/  S2R R5, SR_CTAID.X ;  /* 0x0000000000057919 */ /* 0x000eec0000002500 */
[----:B------:R-:W4:Y:S08]  /*0050*/  LDC.64 R6, c[0x0][0x210] ;  /* 0x00008400ff067b82 */ /* 0x000f300000000a00 */
[----:B------:R-:W5:Y:S08]  /*0060*/  LDC.64 R8, c[0x0][0x218] ;  /* 0x00008600ff087b82 */ /* 0x000f700000000a00 */
[----:B------:R-:W4:Y:S01]  /*0070*/  LDC.64 R12, c[0x0][0x228] ;  /* 0x00008a00ff0c7b82 */ /* 0x000f220000000a00 */
[----:B-1----:R-:W-:-:S07]  /*0080*/  SHF.L.U32 R0, R0, 0x1, RZ ;  /* 0x0000000100007819 */ /* 0x002fce00000006ff */
[----:B------:R-:W1:Y:S01]  /*0090*/  LDC.64 R14, c[0x0][0x230] ;  /* 0x00008c00ff0e7b82 */ /* 0x000e620000000a00 */
[----:B---3--:R-:W-:Y:S02]  /*00a0*/  SHF.R.S32.HI R3, RZ, 0x17, R5 ;  /* 0x00000017ff037819 */ /* 0x008fe40000011405 */
[----:B------:R-:W-:Y:S02]  /*00b0*/  LOP3.LUT R0, R0, 0xfe, RZ, 0xc0, !PT ;  /* 0x000000fe00007812 */ /* 0x000fe400078ec0ff */
[----:B------:R-:W-:Y:S02]  /*00c0*/  SGXT R3, R3, 0x1 ;  /* 0x000000010303781a */ /* 0x000fe40000000200 */
[----:B------:R-:W-:-:S04]  /*00d0*/  LEA R0, R5, R0, 0x8 ;  /* 0x0000000005007211 */ /* 0x000fc800078e40ff */
[----:B------:R-:W-:-:S04]  /*00e0*/  LEA.HI R3, R3, R0, RZ, 0x4 ;  /* 0x0000000003037211 */ /* 0x000fc800078f20ff */
[----:B------:R-:W-:-:S05]  /*00f0*/  SHF.R.S32.HI R3, RZ, 0x4, R3 ;  /* 0x00000004ff037819 */ /* 0x000fca0000011403 */
[----:B------:R-:W-:-:S05]  /*0100*/  IMAD.HI R2, R3, 0x2aaaaaab, RZ ;  /* 0x2aaaaaab03027827 */ /* 0x000fca00078e02ff */
[----:B------:R-:W-:-:S04]  /*0110*/  SHF.R.U32.HI R5, RZ, 0x1f, R2 ;  /* 0x0000001fff057819 */ /* 0x000fc80000011602 */
[----:B------:R-:W-:-:S05]  /*0120*/  LEA.HI R2, R2, R5, RZ, 0x1b ;  /* 0x0000000502027211 */ /* 0x000fca00078fd8ff */
[----:B------:R-:W-:Y:S02]  /*0130*/  IMAD R17, R2, -0xc0, R3 ;  /* 0xffffff4002117824 */ /* 0x000fe400078e0203 */
[----:B------:R-:W3:Y:S02]  /*0140*/  LDC.64 R2, c[0x0][0x238] ;  /* 0x00008e00ff027b82 */ /* 0x000ee40000000a00 */
[----:B--2---:R-:W-:-:S05]  /*0150*/  IMAD.WIDE R10, R17, 0x4, R10 ;  /* 0x00000004110a7825 */ /* 0x004fca00078e020a */
[----:B------:R1:W2:Y:S01]  /*0160*/  LDG.E.EL R4, desc[UR4][R10.64] ;  /* 0x000000040a047981 */ /* 0x0002a2000c2e1900 */
[----:B----4-:R-:W-:-:S04]  /*0170*/  IMAD.WIDE R6, R0, 0x4, R6 ;  /* 0x0000000400067825 */ /* 0x010fc800078e0206 */
[C---:B-----5:R-:W-:Y:S02]  /*0180*/  IMAD.WIDE R8, R17.reuse, 0x4, R8 ;  /* 0x0000000411087825 */ /* 0x060fe400078e0208 */
[----:B------:R-:W4:Y:S02]  /*0190*/  LDG.E.64 R6, desc[UR4][R6.64] ;  /* 0x0000000406067981 */ /* 0x000f24000c1e1b00 */
[C---:B0-----:R-:W-:Y:S02]  /*01a0*/  IMAD.WIDE R12, R17.reuse, 0x4, R12 ;  /* 0x00000004110c7825 */ /* 0x041fe400078e020c */
[----:B------:R0:W4:Y:S02]  /*01b0*/  LDG.E.EL R5, desc[UR4][R8.64] ;  /* 0x0000000408057981 */ /* 0x000124000c2e1900 */
[----:B-1----:R-:W-:Y:S02]  /*01c0*/  IMAD.WIDE R10, R17, 0x4, R14 ;  /* 0x00000004110a7825 */ /* 0x002fe400078e020e */
[----:B------:R1:W5:Y:S02]  /*01d0*/  LDG.E.EL R12, desc[UR4][R12.64] ;  /* 0x000000040c0c7981 */ /* 0x000364000c2e1900 */
[----:B---3--:R-:W-:-:S02]  /*01e0*/  IMAD.WIDE R2, R0, 0x4, R2 ;  /* 0x0000000400027825 */ /* 0x008fc400078e0202 */
[----:B------:R-:W5:Y:S01]  /*01f0*/  LDG.E.EL R11, desc[UR4][R10.64] ;  /* 0x000000040a0b7981 */ /* 0x000f62000c2e1900 */
[----:B0-----:R-:W0:Y:S03]  /*0200*/  LDC.64 R8, c[0x0][0x240] ;  /* 0x00009000ff087b82 */ /* 0x001e260000000a00 */
[----:B------:R-:W3:Y:S01]  /*0210*/  LDG.E.64 R2, desc[UR4][R2.64] ;  /* 0x0000000402027981 */ /* 0x000ee2000c1e1b00 */
[----:B-1----:R-:W-:Y:S01]  /*0220*/  HFMA2.MMA R13, -RZ, RZ, 1.625, 0 ;  /* 0x3e800000ff0d7435 */ /* 0x002fe200000001ff */
[----:B0-----:R-:W-:-:S04]  /*0230*/  IMAD.WIDE R8, R0, 0x4, R8 ;  /* 0x0000000400087825 */ /* 0x001fc800078e0208 */
[----:B--2---:R-:W-:-:S04]  /*0240*/  FADD R4, R4, 9.9999997473787516356e-06 ;  /* 0x3727c5ac04047421 */ /* 0x004fc80000000000 */
[----:B------:R-:W0:Y:S02]  /*0250*/  MUFU.SQRT R14, R4 ;  /* 0x00000004000e7308 */ /* 0x000e240000002000 */
[C---:B0-----:R-:W-:Y:S02]  /*0260*/  FSETP.GT.AND P0, PT, R14.reuse, 8.50705917302346158658e+37, PT ;  /* 0x7e8000000e00780b */ /* 0x041fe40003f04000 */
[----:B------:R-:W-:-:S11]  /*0270*/  FSETP.GEU.AND P1, PT, R14, 1.175494350822287508e-38, PT ;  /* 0x008000000e00780b */ /* 0x000fd60003f2e000 */
[----:B------:R-:W-:-:S04]  /*0280*/  @P0 FMUL R14, R14, 0.25 ;  /* 0x3e8000000e0e0820 */ /* 0x000fc80000400000 */
[----:B------:R-:W-:-:S06]  /*0290*/  @!P1 FMUL R14, R14, 16777216 ;  /* 0x4b8000000e0e9820 */ /* 0x000fcc0000400000 */
[----:B------:R-:W0:Y:S01]  /*02a0*/  MUFU.RCP R14, R14 ;  /* 0x0000000e000e7308 */ /* 0x000e220000001000 */
[----:B------:R-:W-:Y:S01]  /*02b0*/  FSEL R13, R13, 1, P0 ;  /* 0x3f8000000d0d7808 */ /* 0x000fe20000000000 */
[----:B----4-:R-:W-:-:S04]  /*02c0*/  FADD R7, R7, -R5 ;  /* 0x8000000507077221 */ /* 0x010fc80000000000 */
[----:B------:R-:W-:Y:S01]  /*02d0*/  @!P1 FMUL R13, R13, 16777216 ;  /* 0x4b8000000d0d9820 */ /* 0x000fe20000400000 */
[----:B------:R-:W-:-:S03]  /*02e0*/  FADD R6, R6, -R5 ;  /* 0x8000000506067221 */ /* 0x000fc60000000000 */
[----:B0-----:R-:W-:-:S04]  /*02f0*/  FMUL R13, R14, R13 ;  /* 0x0000000d0e0d7220 */ /* 0x001fc80000400000 */
[-C--:B------:R-:W-:Y:S01]  /*0300*/  FMUL R7, R7, R13.reuse ;  /* 0x0000000d07077220 */ /* 0x080fe20000400000 */
[----:B------:R-:W-:-:S03]  /*0310*/  FMUL R6, R6, R13 ;  /* 0x0000000d06067220 */ /* 0x000fc60000400000 */
[C-C-:B-----5:R-:W-:Y:S01]  /*0320*/  FFMA R4, R12.reuse, R7, R11.reuse ;  /* 0x000000070c047223 */ /* 0x160fe2000000000b */
[----:B------:R-:W-:-:S04]  /*0330*/  FFMA R11, R12, R6, R11 ;  /* 0x000000060c0b7223 */ /* 0x000fc8000000000b */
[----:B---3--:R-:W-:Y:S01]  /*0340*/  FSETP.GEU.AND P1, PT, R4, -R3, PT ;  /* 0x800000030400720b */ /* 0x008fe20003f2e000 */
[----:B------:R-:W-:Y:S01]  /*0350*/  FADD R4, R3, R4 ;  /* 0x0000000403047221 */ /* 0x000fe20000000000 */
[----:B------:R-:W-:Y:S01]  /*0360*/  FADD R3, R2, R11 ;  /* 0x0000000b02037221 */ /* 0x000fe20000000000 */
[----:B------:R-:W-:-:S03]  /*0370*/  FSETP.GEU.AND P0, PT, R11, -R2, PT ;  /* 0x800000020b00720b */ /* 0x000fc60003f0e000 */
[----:B------:R-:W-:Y:S02]  /*0380*/  FSEL R5, R4, RZ, P1 ;  /* 0x000000ff04057208 */ /* 0x000fe40000800000 */
[----:B------:R-:W-:-:S05]  /*0390*/  FSEL R4, R3, RZ, P0 ;  /* 0x000000ff03047208 */ /* 0x000fca0000000000 */
[----:B------:R-:W-:Y:S01]  /*03a0*/  STG.E.64 desc[UR4][R8.64], R4 ;  /* 0x0000000408007986 */ /* 0x000fe2000c101b04 */
[----:B------:R-:W-:Y:S05]  /*03b0*/  EXIT ;  /* 0x000000000000794d */ /* 0x000fea0003800000 */
.L_x_0:
[----:B------:R-:W-:-:S00]  /*03c0*/  BRA `(.L_x_0) ;  /* 0xfffffffc00fc7947 */ /* 0x000fc0000383ffff */
[----:B------:R-:W-:-:S00]  /*03d0*/  NOP ;  /* 0x0000000000007918 */ /* 0x000fc00000000000 */
        /* <DEDUP_REMOVED lines=10> */
.L_x_1:


//--------------------- .nv.global.init           --------------------------
	.section	.nv.global.init,"aw",@progbits
.nv.global.init:
	.type		_$_str,@object
	.size		_$_str,(_$_str_$_2 - _$_str)
_$_str:
        /*0000*/ 	.byte	0x5f, 0x5f, 0x43, 0x55, 0x44, 0x41, 0x5f, 0x46, 0x54, 0x5a, 0x00
	.type		_$_str_$_2,@object
	.size		_$_str_$_2,(.L_1 - _$_str_$_2)
_$_str_$_2:
        /*000b*/ 	.byte	0x5f, 0x5f, 0x43, 0x55, 0x44, 0x41, 0x5f, 0x50, 0x52, 0x45, 0x43, 0x5f, 0x53, 0x51, 0x52, 0x54
        /*001b*/ 	.byte	0x00
.L_1:


//--------------------- .nv.constant0.triton_poi_fused__native_batch_norm_legit_no_training_add_relu_14 --------------------------
	.section	.nv.constant0.triton_poi_fused__native_batch_norm_legit_no_training_add_relu_14,"a",@progbits
	.sectionflags	@""
	.align	4
.nv.constant0.triton_poi_fused__native_batch_norm_legit_no_training_add_relu_14:
	.zero		588
